	.headerflags	@"EF_CUDA_TEXMODE_UNIFIED EF_CUDA_64BIT_ADDRESS EF_CUDA_ACCELERATORS EF_CUDA_SM90 EF_CUDA_VIRTUAL_SM(EF_CUDA_SM90)"
	.elftype	@"ET_EXEC"


//--------------------- .nv.info                  --------------------------
	.section	.nv.info,"",@"SHT_CUDA_INFO"
	.align	4


	//----- nvinfo : EIATTR_REGCOUNT
	.align		4
        /*0000*/ 	.byte	0x04, 0x2f
        /*0002*/ 	.short	(.L_1 - .L_0)
	.align		4
.L_0:
        /*0004*/ 	.word	index@(triton_poi_fused_convolution_silu_1)
        /*0008*/ 	.word	0x0000000e


	//----- nvinfo : EIATTR_MIN_STACK_SIZE
	.align		4
.L_1:
        /*000c*/ 	.byte	0x04, 0x12
        /*000e*/ 	.short	(.L_3 - .L_2)
	.align		4
.L_2:
        /*0010*/ 	.word	index@(triton_poi_fused_convolution_silu_1)
        /*0014*/ 	.word	0x00000000


	//----- nvinfo : EIATTR_FRAME_SIZE
	.align		4
.L_3:
        /*0018*/ 	.byte	0x04, 0x11
        /*001a*/ 	.short	(.L_5 - .L_4)
	.align		4
.L_4:
        /*001c*/ 	.word	index@(triton_poi_fused_convolution_silu_1)
        /*0020*/ 	.word	0x00000000


	//----- nvinfo : EIATTR_MIN_STACK_SIZE
	.align		4
.L_5:
        /*0024*/ 	.byte	0x04, 0x12
        /*0026*/ 	.short	(.L_7 - .L_6)
	.align		4
.L_6:
        /*0028*/ 	.word	index@(triton_poi_fused_convolution_silu_1)
        /*002c*/ 	.word	0x00000000
.L_7:


//--------------------- .nv.info.triton_poi_fused_convolution_silu_1 --------------------------
	.section	.nv.info.triton_poi_fused_convolution_silu_1,"",@"SHT_CUDA_INFO"
	.sectionflags	@""
	.align	4


	//----- nvinfo : EIATTR_CUDA_API_VERSION
	.align		4
        /*0000*/ 	.byte	0x04, 0x37
        /*0002*/ 	.short	(.L_9 - .L_8)
.L_8:
        /*0004*/ 	.word	0x0000007c


	//----- nvinfo : EIATTR_KPARAM_INFO
	.align		4
.L_9:
        /*0008*/ 	.byte	0x04, 0x17
        /*000a*/ 	.short	(.L_11 - .L_10)
.L_10:
        /*000c*/ 	.word	0x00000000
        /*0010*/ 	.short	0x0003
        /*0012*/ 	.short	0x0018
        /*0014*/ 	.byte	0x00, 0xf0, 0x11, 0x00


	//----- nvinfo : EIATTR_KPARAM_INFO
	.align		4
.L_11:
        /*0018*/ 	.byte	0x04, 0x17
        /*001a*/ 	.short	(.L_13 - .L_12)
.L_12:
        /*001c*/ 	.word	0x00000000
        /*0020*/ 	.short	0x0002
        /*0022*/ 	.short	0x0010
        /*0024*/ 	.byte	0x00, 0xf4, 0x21, 0x00


	//----- nvinfo : EIATTR_KPARAM_INFO
	.align		4
.L_13:
        /*0028*/ 	.byte	0x04, 0x17
        /*002a*/ 	.short	(.L_15 - .L_14)
.L_14:
        /*002c*/ 	.word	0x00000000
        /*0030*/ 	.short	0x0001
        /*0032*/ 	.short	0x0008
        /*0034*/ 	.byte	0x00, 0xf4, 0x21, 0x00


	//----- nvinfo : EIATTR_KPARAM_INFO
	.align		4
.L_15:
        /*0038*/ 	.byte	0x04, 0x17
        /*003a*/ 	.short	(.L_17 - .L_16)
.L_16:
        /*003c*/ 	.word	0x00000000
        /*0040*/ 	.short	0x0000
        /*0042*/ 	.short	0x0000
        /*0044*/ 	.byte	0x00, 0xf4, 0x21, 0x00


	//----- nvinfo : EIATTR_SPARSE_MMA_MASK
	.align		4
.L_17:
        /*0048*/ 	.byte	0x03, 0x50
        /*004a*/ 	.short	0x0000


	//----- nvinfo : EIATTR_MAXREG_COUNT
	.align		4
        /*004c*/ 	.byte	0x03, 0x1b
        /*004e*/ 	.short	0x00ff


	//----- nvinfo : EIATTR_EXIT_INSTR_OFFSETS
	.align		4
        /*0050*/ 	.byte	0x04, 0x1c
        /*0052*/ 	.short	(.L_19 - .L_18)


	//   ....[0]....
.L_18:
        /*0054*/ 	.word	0x00000280


	//   ....[1]....
        /*0058*/ 	.word	0x000002a0


	//----- nvinfo : EIATTR_REQNTID
	.align		4
.L_19:
        /*005c*/ 	.byte	0x04, 0x10
        /*005e*/ 	.short	(.L_21 - .L_20)
.L_20:
        /*0060*/ 	.word	0x00000080
        /*0064*/ 	.word	0x00000001
        /*0068*/ 	.word	0x00000001


	//----- nvinfo : EIATTR_CBANK_PARAM_SIZE
	.align		4
.L_21:
        /*006c*/ 	.byte	0x03, 0x19
        /*006e*/ 	.short	0x001c


	//----- nvinfo : EIATTR_PARAM_CBANK
	.align		4
        /*0070*/ 	.byte	0x04, 0x0a
        /*0072*/ 	.short	(.L_23 - .L_22)
	.align		4
.L_22:
        /*0074*/ 	.word	index@(.nv.constant0.triton_poi_fused_convolution_silu_1)
        /*0078*/ 	.short	0x0210
        /*007a*/ 	.short	0x001c


	//----- nvinfo : EIATTR_SW_WAR
	.align		4
.L_23:
        /*007c*/ 	.byte	0x04, 0x36
        /*007e*/ 	.short	(.L_25 - .L_24)
.L_24:
        /*0080*/ 	.word	0x00000008
.L_25:


//--------------------- .nv.callgraph             --------------------------
	.section	.nv.callgraph,"",@"SHT_CUDA_CALLGRAPH"
	.align	4
	.sectionentsize	8
	.align		4
        /*0000*/ 	.word	0x00000000
	.align		4
        /*0004*/ 	.word	0xffffffff
	.align		4
        /*0008*/ 	.word	0x00000000
	.align		4
        /*000c*/ 	.word	0xfffffffe
	.align		4
        /*0010*/ 	.word	0x00000000
	.align		4
        /*0014*/ 	.word	0xfffffffd
	.align		4
        /*0018*/ 	.word	0x00000000
	.align		4
        /*001c*/ 	.word	0xfffffffc


//--------------------- .text.triton_poi_fused_convolution_silu_1 --------------------------
	.section	.text.triton_poi_fused_convolution_silu_1,"ax",@progbits
	.align	128
        .global         triton_poi_fused_convolution_silu_1
        .type           triton_poi_fused_convolution_silu_1,@function
        .size           triton_poi_fused_convolution_silu_1,(.L_x_1 - triton_poi_fused_convolution_silu_1)
        .other          triton_poi_fused_convolution_silu_1,@"STO_CUDA_ENTRY STV_DEFAULT"
triton_poi_fused_convolution_silu_1:
.text.triton_poi_fused_convolution_silu_1:
[----:B------:R-:W0:Y:S02]  /*0000*/  LDC R1, c[0x0][0x28] ;  /* 0x00000a00ff017b82 */ /* 0x000e240000000800 */
[----:B------:R-:W1:Y:S01]  /*0010*/  S2R R0, SR_TID.X ;  /* 0x0000000000007919 */ /* 0x000e620000002100 */
[----:B------:R-:W2:Y:S01]  /*0020*/  LDC.64 R4, c[0x0][0x218] ;  /* 0x00008600ff047b82 */ /* 0x000ea20000000a00 */
[----:B------:R-:W-:Y:S01]  /*0030*/  ULDC.64 UR4, c[0x0][0x208] ;  /* 0x0000820000047ab9 */ /* 0x000fe20000000a00 */
[----:B------:R-:W3:Y:S01]  /*0040*/  S2R R9, SR_CTAID.X ;  /* 0x0000000000097919 */ /* 0x000ee20000002500 */
[----:B-1----:R-:W-:Y:S02]  /*0050*/  LOP3.LUT R0, R0, 0x7f, RZ, 0xc0, !PT ;  /* 0x0000007f00007812 */ /* 0x002fe400078ec0ff */
[----:B---3--:R-:W-:Y:S02]  /*0060*/  SHF.R.S32.HI R2, RZ, 0x18, R9 ;  /* 0x00000018ff027819 */ /* 0x008fe40000011409 */
[----:B------:R-:W-:Y:S02]  /*0070*/  LEA R9, R9, R0, 0x7 ;  /* 0x0000000009097211 */ /* 0x000fe400078e38ff */
[----:B------:R-:W-:-:S02]  /*0080*/  SGXT R0, R2, 0x1 ;  /* 0x000000010200781a */ /* 0x000fc40000000200 */
[----:B------:R-:W1:Y:S01]  /*0090*/  LDC.64 R2, c[0x0][0x210] ;  /* 0x00008400ff027b82 */ /* 0x000e620000000a00 */
[----:B------:R-:W-:Y:S02]  /*00a0*/  ISETP.GE.AND P0, PT, R9, 0x100, PT ;  /* 0x000001000900780c */ /* 0x000fe40003f06270 */
[----:B------:R-:W-:-:S04]  /*00b0*/  LEA.HI R0, R0, R9, RZ, 0x4 ;  /* 0x0000000900007211 */ /* 0x000fc800078f20ff */
[----:B------:R-:W-:-:S04]  /*00c0*/  SHF.R.S32.HI R0, RZ, 0x4, R0 ;  /* 0x00000004ff007819 */ /* 0x000fc80000011400 */
[----:B------:R-:W-:-:S04]  /*00d0*/  LEA.HI R6, R0, R0, RZ, 0x2 ;  /* 0x0000000000067211 */ /* 0x000fc800078f10ff */
[----:B------:R-:W-:-:S04]  /*00e0*/  LOP3.LUT R7, R6, 0xfffffffc, RZ, 0xc0, !PT ;  /* 0xfffffffc06077812 */ /* 0x000fc800078ec0ff */
[----:B------:R-:W-:Y:S01]  /*00f0*/  IADD3 R7, R0, -R7, RZ ;  /* 0x8000000700077210 */ /* 0x000fe20007ffe0ff */
[----:B------:R-:W-:-:S04]  /*0100*/  IMAD.MOV.U32 R0, RZ, RZ, RZ ;  /* 0x000000ffff007224 */ /* 0x000fc800078e00ff */
[----:B--2---:R-:W-:Y:S01]  /*0110*/  IMAD.WIDE R4, R7, 0x4, R4 ;  /* 0x0000000407047825 */ /* 0x004fe200078e0204 */
[----:B------:R-:W-:-:S03]  /*0120*/  HFMA2.MMA R7, -RZ, RZ, 0, 0 ;  /* 0x00000000ff077435 */ /* 0x000fc600000001ff */
[----:B-1----:R-:W-:-:S05]  /*0130*/  IMAD.WIDE R2, R9, 0x4, R2 ;  /* 0x0000000409027825 */ /* 0x002fca00078e0202 */
[----:B------:R-:W2:Y:S04]  /*0140*/  @!P0 LDG.E R0, desc[UR4][R2.64] ;  /* 0x0000000402008981 */ /* 0x000ea8000c1e1900 */
[----:B------:R1:W2:Y:S02]  /*0150*/  @!P0 LDG.E.EL R7, desc[UR4][R4.64] ;  /* 0x0000000404078981 */ /* 0x0002a4000c2e1900 */
[----:B-1----:R-:W-:Y:S02]  /*0160*/  IMAD.MOV.U32 R5, RZ, RZ, 0x3e800000 ;  /* 0x3e800000ff057424 */ /* 0x002fe400078e00ff */
[----:B--2---:R-:W-:-:S04]  /*0170*/  FADD R11, R7, R0 ;  /* 0x00000000070b7221 */ /* 0x004fc80000000000 */
[----:B------:R-:W-:Y:S01]  /*0180*/  FADD R0, RZ, -R11 ;  /* 0x8000000bff007221 */ /* 0x000fe20000000000 */
[----:B------:R1:W-:Y:S03]  /*0190*/  @!P0 STG.E desc[UR4][R2.64], R11 ;  /* 0x0000000b02008986 */ /* 0x0003e6000c101904 */
[----:B------:R-:W-:-:S05]  /*01a0*/  FMUL R0, R0, 1.4426950216293334961 ;  /* 0x3fb8aa3b00007820 */ /* 0x000fca0000400000 */
[----:B------:R-:W-:-:S13]  /*01b0*/  FSETP.GEU.AND P1, PT, R0, -126, PT ;  /* 0xc2fc00000000780b */ /* 0x000fda0003f2e000 */
[----:B------:R-:W-:-:S04]  /*01c0*/  @!P1 FMUL R0, R0, 0.5 ;  /* 0x3f00000000009820 */ /* 0x000fc80000400000 */
[----:B------:R-:W2:Y:S02]  /*01d0*/  MUFU.EX2 R6, R0 ;  /* 0x0000000000067308 */ /* 0x000ea40000000800 */
[----:B--2---:R-:W-:-:S04]  /*01e0*/  @!P1 FMUL R6, R6, R6 ;  /* 0x0000000606069220 */ /* 0x004fc80000400000 */
[----:B------:R-:W-:Y:S02]  /*01f0*/  FADD R8, R6, 1 ;  /* 0x3f80000006087421 */ /* 0x000fe40000000000 */
[----:B------:R-:W2:Y:S03]  /*0200*/  LDC.64 R6, c[0x0][0x220] ;  /* 0x00008800ff067b82 */ /* 0x000ea60000000a00 */
[----:B------:R-:W-:-:S04]  /*0210*/  FSETP.GT.AND P1, PT, R8, 8.50705917302346158658e+37, PT ;  /* 0x7e8000000800780b */ /* 0x000fc80003f24000 */
[----:B------:R-:W-:-:S09]  /*0220*/  FSEL R5, R5, 1, P1 ;  /* 0x3f80000005057808 */ /* 0x000fd20000800000 */
[----:B------:R-:W-:-:S06]  /*0230*/  @P1 FMUL R8, R8, 0.25 ;  /* 0x3e80000008081820 */ /* 0x000fcc0000400000 */
[----:B------:R-:W3:Y:S02]  /*0240*/  MUFU.RCP R8, R8 ;  /* 0x0000000800087308 */ /* 0x000ee40000001000 */
[----:B---3--:R-:W-:Y:S01]  /*0250*/  FMUL R10, R8, R5 ;  /* 0x00000005080a7220 */ /* 0x008fe20000400000 */
[----:B--2---:R-:W-:-:S04]  /*0260*/  IMAD.WIDE R4, R9, 0x4, R6 ;  /* 0x0000000409047825 */ /* 0x004fc800078e0206 */
[----:B------:R-:W-:Y:S01]  /*0270*/  FMUL R7, R11, R10 ;  /* 0x0000000a0b077220 */ /* 0x000fe20000400000 */
[----:B-1----:R-:W-:Y:S06]  /*0280*/  @P0 EXIT ;  /* 0x000000000000094d */ /* 0x002fec0003800000 */
[----:B------:R-:W-:Y:S01]  /*0290*/  STG.E desc[UR4][R4.64], R7 ;  /* 0x0000000704007986 */ /* 0x000fe2000c101904 */
[----:B------:R-:W-:Y:S05]  /*02a0*/  EXIT ;  /* 0x000000000000794d */ /* 0x000fea0003800000 */
.L_x_0:
[----:B------:R-:W-:-:S00]  /*02b0*/  BRA `(.L_x_0) ;  /* 0xfffffffc00fc7947 */ /* 0x000fc0000383ffff */
[----:B------:R-:W-:-:S00]  /*02c0*/  NOP ;  /* 0x0000000000007918 */ /* 0x000fc00000000000 */
        /* <DEDUP_REMOVED lines=11> */
.L_x_1:


//--------------------- .nv.constant0.triton_poi_fused_convolution_silu_1 --------------------------
	.section	.nv.constant0.triton_poi_fused_convolution_silu_1,"a",@progbits
	.sectionflags	@""
	.align	4
.nv.constant0.triton_poi_fused_convolution_silu_1:
	.zero		556
